	.headerflags	@"EF_CUDA_TEXMODE_UNIFIED EF_CUDA_64BIT_ADDRESS EF_CUDA_ACCELERATORS EF_CUDA_SM90 EF_CUDA_VIRTUAL_SM(EF_CUDA_SM90)"
	.elftype	@"ET_EXEC"


//--------------------- .nv.info                  --------------------------
	.section	.nv.info,"",@"SHT_CUDA_INFO"
	.align	4


	//----- nvinfo : EIATTR_REGCOUNT
	.align		4
        /*0000*/ 	.byte	0x04, 0x2f
        /*0002*/ 	.short	(.L_1 - .L_0)
	.align		4
.L_0:
        /*0004*/ 	.word	index@(triton_poi_fused_cat_0)
        /*0008*/ 	.word	0x00000010


	//----- nvinfo : EIATTR_MIN_STACK_SIZE
	.align		4
.L_1:
        /*000c*/ 	.byte	0x04, 0x12
        /*000e*/ 	.short	(.L_3 - .L_2)
	.align		4
.L_2:
        /*0010*/ 	.word	index@(triton_poi_fused_cat_0)
        /*0014*/ 	.word	0x00000000


	//----- nvinfo : EIATTR_FRAME_SIZE
	.align		4
.L_3:
        /*0018*/ 	.byte	0x04, 0x11
        /*001a*/ 	.short	(.L_5 - .L_4)
	.align		4
.L_4:
        /*001c*/ 	.word	index@(triton_poi_fused_cat_0)
        /*0020*/ 	.word	0x00000000


	//----- nvinfo : EIATTR_MIN_STACK_SIZE
	.align		4
.L_5:
        /*0024*/ 	.byte	0x04, 0x12
        /*0026*/ 	.short	(.L_7 - .L_6)
	.align		4
.L_6:
        /*0028*/ 	.word	index@(triton_poi_fused_cat_0)
        /*002c*/ 	.word	0x00000000
.L_7:


//--------------------- .nv.info.triton_poi_fused_cat_0 --------------------------
	.section	.nv.info.triton_poi_fused_cat_0,"",@"SHT_CUDA_INFO"
	.sectionflags	@""
	.align	4


	//----- nvinfo : EIATTR_CUDA_API_VERSION
	.align		4
        /*0000*/ 	.byte	0x04, 0x37
        /*0002*/ 	.short	(.L_9 - .L_8)
.L_8:
        /*0004*/ 	.word	0x0000007c


	//----- nvinfo : EIATTR_KPARAM_INFO
	.align		4
.L_9:
        /*0008*/ 	.byte	0x04, 0x17
        /*000a*/ 	.short	(.L_11 - .L_10)
.L_10:
        /*000c*/ 	.word	0x00000000
        /*0010*/ 	.short	0x0003
        /*0012*/ 	.short	0x0018
        /*0014*/ 	.byte	0x00, 0xf0, 0x11, 0x00


	//----- nvinfo : EIATTR_KPARAM_INFO
	.align		4
.L_11:
        /*0018*/ 	.byte	0x04, 0x17
        /*001a*/ 	.short	(.L_13 - .L_12)
.L_12:
        /*001c*/ 	.word	0x00000000
        /*0020*/ 	.short	0x0002
        /*0022*/ 	.short	0x0010
        /*0024*/ 	.byte	0x00, 0xf4, 0x21, 0x00


	//----- nvinfo : EIATTR_KPARAM_INFO
	.align		4
.L_13:
        /*0028*/ 	.byte	0x04, 0x17
        /*002a*/ 	.short	(.L_15 - .L_14)
.L_14:
        /*002c*/ 	.word	0x00000000
        /*0030*/ 	.short	0x0001
        /*0032*/ 	.short	0x0008
        /*0034*/ 	.byte	0x00, 0xf4, 0x21, 0x00


	//----- nvinfo : EIATTR_KPARAM_INFO
	.align		4
.L_15:
        /*0038*/ 	.byte	0x04, 0x17
        /*003a*/ 	.short	(.L_17 - .L_16)
.L_16:
        /*003c*/ 	.word	0x00000000
        /*0040*/ 	.short	0x0000
        /*0042*/ 	.short	0x0000
        /*0044*/ 	.byte	0x00, 0xf4, 0x21, 0x00


	//----- nvinfo : EIATTR_SPARSE_MMA_MASK
	.align		4
.L_17:
        /*0048*/ 	.byte	0x03, 0x50
        /*004a*/ 	.short	0x0000


	//----- nvinfo : EIATTR_MAXREG_COUNT
	.align		4
        /*004c*/ 	.byte	0x03, 0x1b
        /*004e*/ 	.short	0x00ff


	//----- nvinfo : EIATTR_EXIT_INSTR_OFFSETS
	.align		4
        /*0050*/ 	.byte	0x04, 0x1c
        /*0052*/ 	.short	(.L_19 - .L_18)


	//   ....[0]....
.L_18:
        /*0054*/ 	.word	0x000002c0


	//----- nvinfo : EIATTR_REQNTID
	.align		4
.L_19:
        /*0058*/ 	.byte	0x04, 0x10
        /*005a*/ 	.short	(.L_21 - .L_20)
.L_20:
        /*005c*/ 	.word	0x00000100
        /*0060*/ 	.word	0x00000001
        /*0064*/ 	.word	0x00000001


	//----- nvinfo : EIATTR_CBANK_PARAM_SIZE
	.align		4
.L_21:
        /*0068*/ 	.byte	0x03, 0x19
        /*006a*/ 	.short	0x001c


	//----- nvinfo : EIATTR_PARAM_CBANK
	.align		4
        /*006c*/ 	.byte	0x04, 0x0a
        /*006e*/ 	.short	(.L_23 - .L_22)
	.align		4
.L_22:
        /*0070*/ 	.word	index@(.nv.constant0.triton_poi_fused_cat_0)
        /*0074*/ 	.short	0x0210
        /*0076*/ 	.short	0x001c


	//----- nvinfo : EIATTR_SW_WAR
	.align		4
.L_23:
        /*0078*/ 	.byte	0x04, 0x36
        /*007a*/ 	.short	(.L_25 - .L_24)
.L_24:
        /*007c*/ 	.word	0x00000008
.L_25:


//--------------------- .nv.callgraph             --------------------------
	.section	.nv.callgraph,"",@"SHT_CUDA_CALLGRAPH"
	.align	4
	.sectionentsize	8
	.align		4
        /*0000*/ 	.word	0x00000000
	.align		4
        /*0004*/ 	.word	0xffffffff
	.align		4
        /*0008*/ 	.word	0x00000000
	.align		4
        /*000c*/ 	.word	0xfffffffe
	.align		4
        /*0010*/ 	.word	0x00000000
	.align		4
        /*0014*/ 	.word	0xfffffffd
	.align		4
        /*0018*/ 	.word	0x00000000
	.align		4
        /*001c*/ 	.word	0xfffffffc


//--------------------- .text.triton_poi_fused_cat_0 --------------------------
	.section	.text.triton_poi_fused_cat_0,"ax",@progbits
	.align	128
        .global         triton_poi_fused_cat_0
        .type           triton_poi_fused_cat_0,@function
        .size           triton_poi_fused_cat_0,(.L_x_1 - triton_poi_fused_cat_0)
        .other          triton_poi_fused_cat_0,@"STO_CUDA_ENTRY STV_DEFAULT"
triton_poi_fused_cat_0:
.text.triton_poi_fused_cat_0:
[----:B------:R-:W-:Y:S01]  /*0000*/  LDC R1, c[0x0][0x28] ;  /* 0x00000a00ff017b82 */ /* 0x000fe20000000800 */
[----:B------:R-:W1:Y:S01]  /*0010*/  S2R R0, SR_TID.X ;  /* 0x0000000000007919 */ /* 0x000e620000002100 */
[----:B------:R-:W-:Y:S01]  /*0020*/  ULDC.64 UR4, c[0x0][0x218] ;  /* 0x0000860000047ab9 */ /* 0x000fe20000000a00 */
[----:B------:R-:W2:Y:S01]  /*0030*/  S2R R5, SR_CTAID.X ;  /* 0x0000000000057919 */ /* 0x000ea20000002500 */
[----:B-1----:R-:W-:Y:S01]  /*0040*/  IMAD.SHL.U32 R0, R0, 0x2, RZ ;  /* 0x0000000200007824 */ /* 0x002fe200078e00ff */
[----:B--2---:R-:W-:-:S04]  /*0050*/  SHF.R.S32.HI R3, RZ, 0x16, R5 ;  /* 0x00000016ff037819 */ /* 0x004fc80000011405 */
[----:B------:R-:W-:Y:S02]  /*0060*/  LOP3.LUT R0, R0, 0x1fe, RZ, 0xc0, !PT ;  /* 0x000001fe00007812 */ /* 0x000fe400078ec0ff */
[----:B------:R-:W-:-:S03]  /*0070*/  SGXT R3, R3, 0x1 ;  /* 0x000000010303781a */ /* 0x000fc60000000200 */
[----:B------:R-:W-:-:S05]  /*0080*/  IMAD R0, R5, 0x200, R0 ;  /* 0x0000020005007824 */ /* 0x000fca00078e0200 */
[-C--:B------:R-:W-:Y:S02]  /*0090*/  LEA.HI R4, R3, R0.reuse, RZ, 0xc ;  /* 0x0000000003047211 */ /* 0x080fe400078f60ff */
[----:B------:R-:W-:Y:S01]  /*00a0*/  SHF.R.S32.HI R7, RZ, 0x1f, R0 ;  /* 0x0000001fff077819 */ /* 0x000fe20000011400 */
[----:B------:R-:W1:Y:S01]  /*00b0*/  LDC.64 R2, c[0x0][0x210] ;  /* 0x00008400ff027b82 */ /* 0x000e620000000a00 */
[----:B------:R-:W-:Y:S02]  /*00c0*/  SHF.R.S32.HI R4, RZ, 0xc, R4 ;  /* 0x0000000cff047819 */ /* 0x000fe40000011404 */
[----:B------:R-:W-:Y:S02]  /*00d0*/  LEA.HI R7, R7, R0, RZ, 0xf ;  /* 0x0000000007077211 */ /* 0x000fe400078f78ff */
[----:B------:R-:W-:Y:S02]  /*00e0*/  LEA.HI R5, R4, R4, RZ, 0x3 ;  /* 0x0000000404057211 */ /* 0x000fe400078f18ff */
[----:B------:R-:W-:-:S02]  /*00f0*/  SHF.R.S32.HI R6, RZ, 0xf, R7 ;  /* 0x0000000fff067819 */ /* 0x000fc40000011407 */
[----:B------:R-:W-:Y:S02]  /*0100*/  LOP3.LUT R5, R5, 0xfffffff8, RZ, 0xc0, !PT ;  /* 0xfffffff805057812 */ /* 0x000fe400078ec0ff */
[----:B------:R-:W-:-:S03]  /*0110*/  LOP3.LUT R7, R7, 0xffff8000, RZ, 0xc0, !PT ;  /* 0xffff800007077812 */ /* 0x000fc600078ec0ff */
[----:B------:R-:W-:Y:S02]  /*0120*/  IMAD.IADD R5, R4, 0x1, -R5 ;  /* 0x0000000104057824 */ /* 0x000fe400078e0a05 */
[----:B------:R-:W-:Y:S02]  /*0130*/  IMAD.SHL.U32 R4, R6, 0x4, RZ ;  /* 0x0000000406047824 */ /* 0x000fe400078e00ff */
[----:B------:R-:W-:Y:S01]  /*0140*/  IMAD.IADD R7, R0, 0x1, -R7 ;  /* 0x0000000100077824 */ /* 0x000fe200078e0a07 */
[----:B------:R-:W-:Y:S02]  /*0150*/  SHF.R.S32.HI R9, RZ, 0x1f, R5 ;  /* 0x0000001fff097819 */ /* 0x000fe40000011405 */
[----:B------:R-:W-:Y:S01]  /*0160*/  IADD3 R10, P2, R5, R4, RZ ;  /* 0x00000004050a7210 */ /* 0x000fe20007f5e0ff */
[----:B------:R-:W-:Y:S01]  /*0170*/  IMAD R7, R6, 0x4000, R7 ;  /* 0x0000400006077824 */ /* 0x000fe200078e0207 */
[C---:B------:R-:W-:Y:S02]  /*0180*/  ISETP.GE.AND P0, PT, R5.reuse, 0x4, PT ;  /* 0x000000040500780c */ /* 0x040fe40003f06270 */
[----:B------:R-:W-:Y:S01]  /*0190*/  ISETP.GT.AND P1, PT, R5, 0x3, PT ;  /* 0x000000030500780c */ /* 0x000fe20003f24270 */
[----:B-1----:R-:W-:Y:S01]  /*01a0*/  IMAD.WIDE R2, R7, 0x4, R2 ;  /* 0x0000000407027825 */ /* 0x002fe200078e0202 */
[----:B------:R-:W-:-:S02]  /*01b0*/  LEA.HI.X.SX32 R5, R4, R9, 0x1, P2 ;  /* 0x0000000904057211 */ /* 0x000fc400010f0eff */
[----:B------:R-:W-:Y:S02]  /*01c0*/  CS2R R8, SRZ ;  /* 0x0000000000087805 */ /* 0x000fe4000001ff00 */
[C---:B------:R-:W-:Y:S01]  /*01d0*/  LEA R4, P2, R10.reuse, UR4, 0x2 ;  /* 0x000000040a047c11 */ /* 0x040fe2000f8410ff */
[----:B------:R-:W1:Y:S03]  /*01e0*/  LDC.64 R6, c[0x0][0x220] ;  /* 0x00008800ff067b82 */ /* 0x000e660000000a00 */
[----:B------:R-:W-:Y:S02]  /*01f0*/  LEA.HI.X R5, R10, UR5, R5, 0x2, P2 ;  /* 0x000000050a057c11 */ /* 0x000fe400090f1405 */
[----:B------:R-:W-:Y:S01]  /*0200*/  CS2R R10, SRZ ;  /* 0x00000000000a7805 */ /* 0x000fe2000001ff00 */
[----:B------:R-:W-:Y:S02]  /*0210*/  ULDC.64 UR4, c[0x0][0x208] ;  /* 0x0000820000047ab9 */ /* 0x000fe40000000a00 */
[----:B------:R-:W2:Y:S04]  /*0220*/  @!P0 LDG.E.64 R8, desc[UR4][R2.64] ;  /* 0x0000000402088981 */ /* 0x000ea8000c1e1b00 */
[----:B------:R-:W3:Y:S04]  /*0230*/  @P1 LDG.E.EL R10, desc[UR4][R4.64+-0x10] ;  /* 0xfffff004040a1981 */ /* 0x000ee8000c2e1900 */
[----:B------:R-:W4:Y:S01]  /*0240*/  @P1 LDG.E.EL R11, desc[UR4][R4.64+-0x10] ;  /* 0xfffff004040b1981 */ /* 0x000f22000c2e1900 */
[----:B-1----:R-:W-:Y:S01]  /*0250*/  IMAD.WIDE R6, R0, 0x4, R6 ;  /* 0x0000000400067825 */ /* 0x002fe200078e0206 */
[----:B--2---:R-:W-:-:S02]  /*0260*/  SEL R8, R8, RZ, !P0 ;  /* 0x000000ff08087207 */ /* 0x004fc40004000000 */
[----:B------:R-:W-:Y:S02]  /*0270*/  SEL R9, R9, RZ, !P0 ;  /* 0x000000ff09097207 */ /* 0x000fe40004000000 */
[----:B---3--:R-:W-:Y:S02]  /*0280*/  SEL R13, R10, RZ, P1 ;  /* 0x000000ff0a0d7207 */ /* 0x008fe40000800000 */
[----:B----4-:R-:W-:Y:S02]  /*0290*/  @P0 SEL R9, R11, RZ, P1 ;  /* 0x000000ff0b090207 */ /* 0x010fe40000800000 */
[----:B------:R-:W-:-:S05]  /*02a0*/  SEL R8, R8, R13, !P0 ;  /* 0x0000000d08087207 */ /* 0x000fca0004000000 */
[----:B------:R-:W-:Y:S01]  /*02b0*/  STG.E.64 desc[UR4][R6.64], R8 ;  /* 0x0000000806007986 */ /* 0x000fe2000c101b04 */
[----:B------:R-:W-:Y:S05]  /*02c0*/  EXIT ;  /* 0x000000000000794d */ /* 0x000fea0003800000 */
.L_x_0:
[----:B------:R-:W-:-:S00]  /*02d0*/  BRA `(.L_x_0) ;  /* 0xfffffffc00fc7947 */ /* 0x000fc0000383ffff */
[----:B------:R-:W-:-:S00]  /*02e0*/  NOP ;  /* 0x0000000000007918 */ /* 0x000fc00000000000 */
        /* <DEDUP_REMOVED lines=9> */
.L_x_1:


//--------------------- .nv.constant0.triton_poi_fused_cat_0 --------------------------
	.section	.nv.constant0.triton_poi_fused_cat_0,"a",@progbits
	.sectionflags	@""
	.align	4
.nv.constant0.triton_poi_fused_cat_0:
	.zero		556
